//
// Generated by NVIDIA NVVM Compiler
//
// Compiler Build ID: CL-36424714
// Cuda compilation tools, release 13.0, V13.0.88
// Based on NVVM 20.0.0
//

.version 9.0
.target sm_100
.address_size 64

	// .globl	_Z13count_nonzeroPKiPii

.visible .entry _Z13count_nonzeroPKiPii(
	.param .u64 .ptr .align 1 _Z13count_nonzeroPKiPii_param_0,
	.param .u64 .ptr .align 1 _Z13count_nonzeroPKiPii_param_1,
	.param .u32 _Z13count_nonzeroPKiPii_param_2
)
{
	.reg .pred 	%p<3>;
	.reg .b32 	%r<8>;
	.reg .b64 	%rd<7>;

	ld.param.u64 	%rd1, [_Z13count_nonzeroPKiPii_param_0];
	ld.param.u64 	%rd2, [_Z13count_nonzeroPKiPii_param_1];
	ld.param.u32 	%r2, [_Z13count_nonzeroPKiPii_param_2];
	mov.u32 	%r3, %ctaid.x;
	mov.u32 	%r4, %ntid.x;
	mov.u32 	%r5, %tid.x;
	mad.lo.s32 	%r1, %r3, %r4, %r5;
	setp.ge.s32 	%p1, %r1, %r2;
	@%p1 bra 	$L__BB0_3;
	cvta.to.global.u64 	%rd3, %rd1;
	mul.wide.s32 	%rd4, %r1, 4;
	add.s64 	%rd5, %rd3, %rd4;
	ld.global.u32 	%r6, [%rd5];
	setp.eq.s32 	%p2, %r6, 0;
	@%p2 bra 	$L__BB0_3;
	cvta.to.global.u64 	%rd6, %rd2;
	atom.global.add.u32 	%r7, [%rd6], 1;
$L__BB0_3:
	ret;

}
	// .globl	_Z23collect_nonzero_indicesPKiPiS1_i
.visible .entry _Z23collect_nonzero_indicesPKiPiS1_i(
	.param .u64 .ptr .align 1 _Z23collect_nonzero_indicesPKiPiS1_i_param_0,
	.param .u64 .ptr .align 1 _Z23collect_nonzero_indicesPKiPiS1_i_param_1,
	.param .u64 .ptr .align 1 _Z23collect_nonzero_indicesPKiPiS1_i_param_2,
	.param .u32 _Z23collect_nonzero_indicesPKiPiS1_i_param_3
)
{
	.reg .pred 	%p<3>;
	.reg .b32 	%r<8>;
	.reg .b64 	%rd<11>;

	ld.param.u64 	%rd1, [_Z23collect_nonzero_indicesPKiPiS1_i_param_0];
	ld.param.u64 	%rd2, [_Z23collect_nonzero_indicesPKiPiS1_i_param_1];
	ld.param.u64 	%rd3, [_Z23collect_nonzero_indicesPKiPiS1_i_param_2];
	ld.param.u32 	%r2, [_Z23collect_nonzero_indicesPKiPiS1_i_param_3];
	mov.u32 	%r3, %ctaid.x;
	mov.u32 	%r4, %ntid.x;
	mov.u32 	%r5, %tid.x;
	mad.lo.s32 	%r1, %r3, %r4, %r5;
	setp.ge.s32 	%p1, %r1, %r2;
	@%p1 bra 	$L__BB1_3;
	cvta.to.global.u64 	%rd4, %rd1;
	mul.wide.s32 	%rd5, %r1, 4;
	add.s64 	%rd6, %rd4, %rd5;
	ld.global.u32 	%r6, [%rd6];
	setp.eq.s32 	%p2, %r6, 0;
	@%p2 bra 	$L__BB1_3;
	cvta.to.global.u64 	%rd7, %rd3;
	atom.global.add.u32 	%r7, [%rd7], 1;
	cvta.to.global.u64 	%rd8, %rd2;
	mul.wide.s32 	%rd9, %r7, 4;
	add.s64 	%rd10, %rd8, %rd9;
	st.global.u32 	[%rd10], %r1;
$L__BB1_3:
	ret;

}


// ===== COMPILED SASS (sm_100) =====

	.target	sm_100

	.elftype	@"ET_EXEC"


//--------------------- .note.nv.tkinfo           --------------------------
	.section	.note.nv.tkinfo,"",@"SHT_NOTE"
	.sectionflags	@"SHF_NOTE_NV_TKINFO"
	.tkinfo
        /*0018*/ 	.word	0x00000002
        /*0030*/ 	.string	""
        /*0030*/ 	.string	"ptxas"
        /*0030*/ 	.string	"Cuda compilation tools, release 13.0, V13.0.88"
        /*0030*/ 	.string	"Build cuda_13.0.r13.0/compiler.36424714_0"
        /*0030*/ 	.string	"-arch sm_100 -m 64 "



//--------------------- .note.nv.cuinfo           --------------------------
	.section	.note.nv.cuinfo,"",@"SHT_NOTE"
	.sectionflags	@"SHF_NOTE_NV_CUINFO"
        /*0018*/ 	.short	0x0002
        /*001a*/ 	.short	0x0064
        /*001c*/ 	.short	0x0082
	.zero		2


//--------------------- .nv.info                  --------------------------
	.section	.nv.info,"",@"SHT_CUDA_INFO"
	.align	4


	//----- nvinfo : EIATTR_REGCOUNT
	.align		4
        /*0000*/ 	.byte	0x04, 0x2f
        /*0002*/ 	.short	(.L_1 - .L_0)
	.align		4
.L_0:
        /*0004*/ 	.word	index@(_Z13count_nonzeroPKiPii)
        /*0008*/ 	.word	0x00000008


	//----- nvinfo : EIATTR_FRAME_SIZE
	.align		4
.L_1:
        /*000c*/ 	.byte	0x04, 0x11
        /*000e*/ 	.short	(.L_3 - .L_2)
	.align		4
.L_2:
        /*0010*/ 	.word	index@(_Z13count_nonzeroPKiPii)
        /*0014*/ 	.word	0x00000000


	//----- nvinfo : EIATTR_REGCOUNT
	.align		4
.L_3:
        /*0018*/ 	.byte	0x04, 0x2f
        /*001a*/ 	.short	(.L_5 - .L_4)
	.align		4
.L_4:
        /*001c*/ 	.word	index@(_Z23collect_nonzero_indicesPKiPiS1_i)
        /*0020*/ 	.word	0x0000000e


	//----- nvinfo : EIATTR_FRAME_SIZE
	.align		4
.L_5:
        /*0024*/ 	.byte	0x04, 0x11
        /*0026*/ 	.short	(.L_7 - .L_6)
	.align		4
.L_6:
        /*0028*/ 	.word	index@(_Z23collect_nonzero_indicesPKiPiS1_i)
        /*002c*/ 	.word	0x00000000


	//----- nvinfo : EIATTR_MIN_STACK_SIZE
	.align		4
.L_7:
        /*0030*/ 	.byte	0x04, 0x12
        /*0032*/ 	.short	(.L_9 - .L_8)
	.align		4
.L_8:
        /*0034*/ 	.word	index@(_Z23collect_nonzero_indicesPKiPiS1_i)
        /*0038*/ 	.word	0x00000000


	//----- nvinfo : EIATTR_MIN_STACK_SIZE
	.align		4
.L_9:
        /*003c*/ 	.byte	0x04, 0x12
        /*003e*/ 	.short	(.L_11 - .L_10)
	.align		4
.L_10:
        /*0040*/ 	.word	index@(_Z13count_nonzeroPKiPii)
        /*0044*/ 	.word	0x00000000
.L_11:


//--------------------- .nv.compat                --------------------------
	.section	.nv.compat,"",@"SHT_CUDA_COMPAT_INFO"
	.align	4
        /*0000*/ 	.byte	0x02, 0x09, 0x00, 0x00, 0x02, 0x02, 0x01, 0x00, 0x02, 0x05, 0x05, 0x00, 0x03, 0x07, 0x01, 0x01
        /*0010*/ 	.byte	0x02, 0x03, 0x00, 0x00, 0x02, 0x06, 0x01, 0x00, 0x04, 0x0b, 0x08, 0x00, 0x09, 0x00, 0x00, 0x00
        /*0020*/ 	.byte	0x00, 0x00, 0x00, 0x00


//--------------------- .nv.info._Z23collect_nonzero_indicesPKiPiS1_i --------------------------
	.section	.nv.info._Z23collect_nonzero_indicesPKiPiS1_i,"",@"SHT_CUDA_INFO"
	.sectionflags	@""
	.align	4


	//----- nvinfo : EIATTR_CUDA_API_VERSION
	.align		4
        /*0000*/ 	.byte	0x04, 0x37
        /*0002*/ 	.short	(.L_13 - .L_12)
.L_12:
        /*0004*/ 	.word	0x00000082


	//----- nvinfo : EIATTR_KPARAM_INFO
	.align		4
.L_13:
        /*0008*/ 	.byte	0x04, 0x17
        /*000a*/ 	.short	(.L_15 - .L_14)
.L_14:
        /*000c*/ 	.word	0x00000000
        /*0010*/ 	.short	0x0003
        /*0012*/ 	.short	0x0018
        /*0014*/ 	.byte	0x00, 0xf0, 0x11, 0x00


	//----- nvinfo : EIATTR_KPARAM_INFO
	.align		4
.L_15:
        /*0018*/ 	.byte	0x04, 0x17
        /*001a*/ 	.short	(.L_17 - .L_16)
.L_16:
        /*001c*/ 	.word	0x00000000
        /*0020*/ 	.short	0x0002
        /*0022*/ 	.short	0x0010
        /*0024*/ 	.byte	0x00, 0xf5, 0x21, 0x00


	//----- nvinfo : EIATTR_KPARAM_INFO
	.align		4
.L_17:
        /*0028*/ 	.byte	0x04, 0x17
        /*002a*/ 	.short	(.L_19 - .L_18)
.L_18:
        /*002c*/ 	.word	0x00000000
        /*0030*/ 	.short	0x0001
        /*0032*/ 	.short	0x0008
        /*0034*/ 	.byte	0x00, 0xf5, 0x21, 0x00


	//----- nvinfo : EIATTR_KPARAM_INFO
	.align		4
.L_19:
        /*0038*/ 	.byte	0x04, 0x17
        /*003a*/ 	.short	(.L_21 - .L_20)
.L_20:
        /*003c*/ 	.word	0x00000000
        /*0040*/ 	.short	0x0000
        /*0042*/ 	.short	0x0000
        /*0044*/ 	.byte	0x00, 0xf5, 0x21, 0x00


	//----- nvinfo : EIATTR_SPARSE_MMA_MASK
	.align		4
.L_21:
        /*0048*/ 	.byte	0x03, 0x50
        /*004a*/ 	.short	0x0000


	//----- nvinfo : EIATTR_MAXREG_COUNT
	.align		4
        /*004c*/ 	.byte	0x03, 0x1b
        /*004e*/ 	.short	0x00ff


	//----- nvinfo : EIATTR_MERCURY_ISA_VERSION
	.align		4
        /*0050*/ 	.byte	0x03, 0x5f
        /*0052*/ 	.short	0x0101


	//----- nvinfo : EIATTR_INT_WARP_WIDE_INSTR_OFFSETS
	.align		4
        /*0054*/ 	.byte	0x04, 0x31
        /*0056*/ 	.short	(.L_23 - .L_22)


	//   ....[0]....
.L_22:
        /*0058*/ 	.word	0x000000f0


	//   ....[1]....
        /*005c*/ 	.word	0x00000190


	//----- nvinfo : EIATTR_VRC_CTA_INIT_COUNT
	.align		4
.L_23:
        /*0060*/ 	.byte	0x02, 0x4a
	.zero		1
	.zero		1


	//----- nvinfo : EIATTR_EXIT_INSTR_OFFSETS
	.align		4
        /*0064*/ 	.byte	0x04, 0x1c
        /*0066*/ 	.short	(.L_25 - .L_24)


	//   ....[0]....
.L_24:
        /*0068*/ 	.word	0x00000070


	//   ....[1]....
        /*006c*/ 	.word	0x000000d0


	//   ....[2]....
        /*0070*/ 	.word	0x000001d0


	//----- nvinfo : EIATTR_CBANK_PARAM_SIZE
	.align		4
.L_25:
        /*0074*/ 	.byte	0x03, 0x19
        /*0076*/ 	.short	0x001c


	//----- nvinfo : EIATTR_PARAM_CBANK
	.align		4
        /*0078*/ 	.byte	0x04, 0x0a
        /*007a*/ 	.short	(.L_27 - .L_26)
	.align		4
.L_26:
        /*007c*/ 	.word	index@(.nv.constant0._Z23collect_nonzero_indicesPKiPiS1_i)
        /*0080*/ 	.short	0x0380
        /*0082*/ 	.short	0x001c


	//----- nvinfo : EIATTR_SW_WAR
	.align		4
.L_27:
        /*0084*/ 	.byte	0x04, 0x36
        /*0086*/ 	.short	(.L_29 - .L_28)
.L_28:
        /*0088*/ 	.word	0x00000008
.L_29:


//--------------------- .nv.info._Z13count_nonzeroPKiPii --------------------------
	.section	.nv.info._Z13count_nonzeroPKiPii,"",@"SHT_CUDA_INFO"
	.sectionflags	@""
	.align	4


	//----- nvinfo : EIATTR_CUDA_API_VERSION
	.align		4
        /*0000*/ 	.byte	0x04, 0x37
        /*0002*/ 	.short	(.L_31 - .L_30)
.L_30:
        /*0004*/ 	.word	0x00000082


	//----- nvinfo : EIATTR_KPARAM_INFO
	.align		4
.L_31:
        /*0008*/ 	.byte	0x04, 0x17
        /*000a*/ 	.short	(.L_33 - .L_32)
.L_32:
        /*000c*/ 	.word	0x00000000
        /*0010*/ 	.short	0x0002
        /*0012*/ 	.short	0x0010
        /*0014*/ 	.byte	0x00, 0xf0, 0x11, 0x00


	//----- nvinfo : EIATTR_KPARAM_INFO
	.align		4
.L_33:
        /*0018*/ 	.byte	0x04, 0x17
        /*001a*/ 	.short	(.L_35 - .L_34)
.L_34:
        /*001c*/ 	.word	0x00000000
        /*0020*/ 	.short	0x0001
        /*0022*/ 	.short	0x0008
        /*0024*/ 	.byte	0x00, 0xf5, 0x21, 0x00


	//----- nvinfo : EIATTR_KPARAM_INFO
	.align		4
.L_35:
        /*0028*/ 	.byte	0x04, 0x17
        /*002a*/ 	.short	(.L_37 - .L_36)
.L_36:
        /*002c*/ 	.word	0x00000000
        /*0030*/ 	.short	0x0000
        /*0032*/ 	.short	0x0000
        /*0034*/ 	.byte	0x00, 0xf5, 0x21, 0x00


	//----- nvinfo : EIATTR_SPARSE_MMA_MASK
	.align		4
.L_37:
        /*0038*/ 	.byte	0x03, 0x50
        /*003a*/ 	.short	0x0000


	//----- nvinfo : EIATTR_MAXREG_COUNT
	.align		4
        /*003c*/ 	.byte	0x03, 0x1b
        /*003e*/ 	.short	0x00ff


	//----- nvinfo : EIATTR_MERCURY_ISA_VERSION
	.align		4
        /*0040*/ 	.byte	0x03, 0x5f
        /*0042*/ 	.short	0x0101


	//----- nvinfo : EIATTR_INT_WARP_WIDE_INSTR_OFFSETS
	.align		4
        /*0044*/ 	.byte	0x04, 0x31
        /*0046*/ 	.short	(.L_39 - .L_38)


	//   ....[0]....
.L_38:
        /*0048*/ 	.word	0x00000100


	//----- nvinfo : EIATTR_VRC_CTA_INIT_COUNT
	.align		4
.L_39:
        /*004c*/ 	.byte	0x02, 0x4a
	.zero		1
	.zero		1


	//----- nvinfo : EIATTR_EXIT_INSTR_OFFSETS
	.align		4
        /*0050*/ 	.byte	0x04, 0x1c
        /*0052*/ 	.short	(.L_41 - .L_40)


	//   ....[0]....
.L_40:
        /*0054*/ 	.word	0x00000070


	//   ....[1]....
        /*0058*/ 	.word	0x000000d0


	//   ....[2]....
        /*005c*/ 	.word	0x00000150


	//----- nvinfo : EIATTR_CBANK_PARAM_SIZE
	.align		4
.L_41:
        /*0060*/ 	.byte	0x03, 0x19
        /*0062*/ 	.short	0x0014


	//----- nvinfo : EIATTR_PARAM_CBANK
	.align		4
        /*0064*/ 	.byte	0x04, 0x0a
        /*0066*/ 	.short	(.L_43 - .L_42)
	.align		4
.L_42:
        /*0068*/ 	.word	index@(.nv.constant0._Z13count_nonzeroPKiPii)
        /*006c*/ 	.short	0x0380
        /*006e*/ 	.short	0x0014


	//----- nvinfo : EIATTR_SW_WAR
	.align		4
.L_43:
        /*0070*/ 	.byte	0x04, 0x36
        /*0072*/ 	.short	(.L_45 - .L_44)
.L_44:
        /*0074*/ 	.word	0x00000008
.L_45:


//--------------------- .nv.callgraph             --------------------------
	.section	.nv.callgraph,"",@"SHT_CUDA_CALLGRAPH"
	.align	4
	.sectionentsize	8
	.align		4
        /*0000*/ 	.word	0x00000000
	.align		4
        /*0004*/ 	.word	0xffffffff
	.align		4
        /*0008*/ 	.word	0x00000000
	.align		4
        /*000c*/ 	.word	0xfffffffe
	.align		4
        /*0010*/ 	.word	0x00000000
	.align		4
        /*0014*/ 	.word	0xfffffffd
	.align		4
        /*0018*/ 	.word	0x00000000
	.align		4
        /*001c*/ 	.word	0xfffffffc


//--------------------- .text._Z23collect_nonzero_indicesPKiPiS1_i --------------------------
	.section	.text._Z23collect_nonzero_indicesPKiPiS1_i,"ax",@progbits
	.align	128
        .global         _Z23collect_nonzero_indicesPKiPiS1_i
        .type           _Z23collect_nonzero_indicesPKiPiS1_i,@function
        .size           _Z23collect_nonzero_indicesPKiPiS1_i,(.L_x_2 - _Z23collect_nonzero_indicesPKiPiS1_i)
        .other          _Z23collect_nonzero_indicesPKiPiS1_i,@"STO_CUDA_ENTRY STV_DEFAULT"
_Z23collect_nonzero_indicesPKiPiS1_i:
.text._Z23collect_nonzero_indicesPKiPiS1_i:
[----:B------:R-:W-:Y:S01]  /*0000*/  LDC R1, c[0x0][0x37c] ;  /* 0x0000df00ff017b82 */ /* 0x000fe20000000800 */
[----:B------:R-:W0:Y:S07]  /*0010*/  S2R R0, SR_TID.X ;  /* 0x0000000000007919 */ /* 0x000e2e0000002100 */
[----:B------:R-:W0:Y:S01]  /*0020*/  S2UR UR4, SR_CTAID.X ;  /* 0x00000000000479c3 */ /* 0x000e220000002500 */
[----:B------:R-:W1:Y:S07]  /*0030*/  LDCU UR5, c[0x0][0x398] ;  /* 0x00007300ff0577ac */ /* 0x000e6e0008000800 */
[----:B------:R-:W0:Y:S02]  /*0040*/  LDC R7, c[0x0][0x360] ;  /* 0x0000d800ff077b82 */ /* 0x000e240000000800 */
[----:B0-----:R-:W-:-:S05]  /*0050*/  IMAD R7, R7, UR4, R0 ;  /* 0x0000000407077c24 */ /* 0x001fca000f8e0200 */
[----:B-1----:R-:W-:-:S13]  /*0060*/  ISETP.GE.AND P0, PT, R7, UR5, PT ;  /* 0x0000000507007c0c */ /* 0x002fda000bf06270 */
[----:B------:R-:W-:Y:S05]  /*0070*/  @P0 EXIT ;  /* 0x000000000000094d */ /* 0x000fea0003800000 */
[----:B------:R-:W0:Y:S01]  /*0080*/  LDC.64 R2, c[0x0][0x380] ;  /* 0x0000e000ff027b82 */ /* 0x000e220000000a00 */
[----:B------:R-:W1:Y:S01]  /*0090*/  LDCU.64 UR4, c[0x0][0x358] ;  /* 0x00006b00ff0477ac */ /* 0x000e620008000a00 */
[----:B0-----:R-:W-:-:S06]  /*00a0*/  IMAD.WIDE R2, R7, 0x4, R2 ;  /* 0x0000000407027825 */ /* 0x001fcc00078e0202 */
[----:B-1----:R-:W2:Y:S02]  /*00b0*/  LDG.E R2, desc[UR4][R2.64] ;  /* 0x0000000402027981 */ /* 0x002ea4000c1e1900 */
[----:B--2---:R-:W-:-:S13]  /*00c0*/  ISETP.NE.AND P0, PT, R2, RZ, PT ;  /* 0x000000ff0200720c */ /* 0x004fda0003f05270 */
[----:B------:R-:W-:Y:S05]  /*00d0*/  @!P0 EXIT ;  /* 0x000000000000894d */ /* 0x000fea0003800000 */
[----:B------:R-:W0:Y:S01]  /*00e0*/  S2R R5, SR_LANEID ;  /* 0x0000000000057919 */ /* 0x000e220000000000 */
[----:B------:R-:W-:Y:S01]  /*00f0*/  VOTEU.ANY UR6, UPT, PT ;  /* 0x0000000000067886 */ /* 0x000fe200038e0100 */
[----:B------:R-:W1:Y:S01]  /*0100*/  LDC.64 R2, c[0x0][0x390] ;  /* 0x0000e400ff027b82 */ /* 0x000e620000000a00 */
[----:B------:R-:W0:Y:S08]  /*0110*/  FLO.U32 R0, UR6 ;  /* 0x0000000600007d00 */ /* 0x000e3000080e0000 */
[----:B------:R-:W1:Y:S01]  /*0120*/  POPC R11, UR6 ;  /* 0x00000006000b7d09 */ /* 0x000e620008000000 */
[----:B0-----:R-:W-:Y:S01]  /*0130*/  ISETP.EQ.U32.AND P0, PT, R0, R5, PT ;  /* 0x000000050000720c */ /* 0x001fe20003f02070 */
[----:B------:R-:W0:Y:S01]  /*0140*/  S2R R6, SR_LTMASK ;  /* 0x0000000000067919 */ /* 0x000e220000003900 */
[----:B------:R-:W2:Y:S11]  /*0150*/  LDC.64 R4, c[0x0][0x388] ;  /* 0x0000e200ff047b82 */ /* 0x000eb60000000a00 */
[----:B-1----:R-:W3:Y:S01]  /*0160*/  @P0 ATOMG.E.ADD.STRONG.GPU PT, R3, desc[UR4][R2.64], R11 ;  /* 0x8000000b020309a8 */ /* 0x002ee200081ef104 */
[----:B0-----:R-:W-:-:S06]  /*0170*/  LOP3.LUT R6, R6, UR6, RZ, 0xc0, !PT ;  /* 0x0000000606067c12 */ /* 0x001fcc000f8ec0ff */
[----:B------:R-:W0:Y:S01]  /*0180*/  POPC R6, R6 ;  /* 0x0000000600067309 */ /* 0x000e220000000000 */
[----:B---3--:R-:W0:Y:S02]  /*0190*/  SHFL.IDX PT, R9, R3, R0, 0x1f ;  /* 0x00001f0003097589 */ /* 0x008e2400000e0000 */
[----:B0-----:R-:W-:-:S05]  /*01a0*/  IADD3 R9, PT, PT, R9, R6, RZ ;  /* 0x0000000609097210 */ /* 0x001fca0007ffe0ff */
[----:B--2---:R-:W-:-:S05]  /*01b0*/  IMAD.WIDE R4, R9, 0x4, R4 ;  /* 0x0000000409047825 */ /* 0x004fca00078e0204 */
[----:B------:R-:W-:Y:S01]  /*01c0*/  STG.E desc[UR4][R4.64], R7 ;  /* 0x0000000704007986 */ /* 0x000fe2000c101904 */
[----:B------:R-:W-:Y:S05]  /*01d0*/  EXIT ;  /* 0x000000000000794d */ /* 0x000fea0003800000 */
.L_x_0:
[----:B------:R-:W-:-:S00]  /*01e0*/  BRA `(.L_x_0) ;  /* 0xfffffffc00fc7947 */ /* 0x000fc0000383ffff */
[----:B------:R-:W-:-:S00]  /*01f0*/  NOP ;  /* 0x0000000000007918 */ /* 0x000fc00000000000 */
        /* <DEDUP_REMOVED lines=8> */
.L_x_2:


//--------------------- .text._Z13count_nonzeroPKiPii --------------------------
	.section	.text._Z13count_nonzeroPKiPii,"ax",@progbits
	.align	128
        .global         _Z13count_nonzeroPKiPii
        .type           _Z13count_nonzeroPKiPii,@function
        .size           _Z13count_nonzeroPKiPii,(.L_x_3 - _Z13count_nonzeroPKiPii)
        .other          _Z13count_nonzeroPKiPii,@"STO_CUDA_ENTRY STV_DEFAULT"
_Z13count_nonzeroPKiPii:
.text._Z13count_nonzeroPKiPii:
        /* <DEDUP_REMOVED lines=15> */
[----:B------:R-:W1:Y:S01]  /*00f0*/  LDC.64 R2, c[0x0][0x388] ;  /* 0x0000e200ff027b82 */ /* 0x000e620000000a00 */
[----:B------:R-:W-:Y:S02]  /*0100*/  VOTEU.ANY UR6, UPT, PT ;  /* 0x0000000000067886 */ /* 0x000fe400038e0100 */
[----:B------:R-:W-:Y:S02]  /*0110*/  UFLO.U32 UR7, UR6 ;  /* 0x00000006000772bd */ /* 0x000fe400080e0000 */
[----:B------:R-:W1:Y:S04]  /*0120*/  POPC R5, UR6 ;  /* 0x0000000600057d09 */ /* 0x000e680008000000 */
[----:B0-----:R-:W-:-:S13]  /*0130*/  ISETP.EQ.U32.AND P0, PT, R0, UR7, PT ;  /* 0x0000000700007c0c */ /* 0x001fda000bf02070 */
[----:B-1----:R-:W-:Y:S01]  /*0140*/  @P0 REDG.E.ADD.STRONG.GPU desc[UR4][R2.64], R5 ;  /* 0x000000050200098e */ /* 0x002fe2000c12e104 */
[----:B------:R-:W-:Y:S05]  /*0150*/  EXIT ;  /* 0x000000000000794d */ /* 0x000fea0003800000 */
.L_x_1:
        /* <DEDUP_REMOVED lines=10> */
.L_x_3:


//--------------------- .nv.shared.reserved.0     --------------------------
	.section	.nv.shared.reserved.0,"aw",@nobits
	.weak		__nv_reservedSMEM_offset_0_alias
	.size		__nv_reservedSMEM_offset_0_alias, 0, 64
	.other		__nv_reservedSMEM_offset_0_alias,@"STO_CUDA_RESERVED_SHARED STV_DEFAULT"
__nv_reservedSMEM_offset_0_alias:
	.zero		0
	.zero		64


//--------------------- .nv.constant0._Z23collect_nonzero_indicesPKiPiS1_i --------------------------
	.section	.nv.constant0._Z23collect_nonzero_indicesPKiPiS1_i,"a",@progbits
	.sectionflags	@""
	.align	4
.nv.constant0._Z23collect_nonzero_indicesPKiPiS1_i:
	.zero		924


//--------------------- .nv.constant0._Z13count_nonzeroPKiPii --------------------------
	.section	.nv.constant0._Z13count_nonzeroPKiPii,"a",@progbits
	.sectionflags	@""
	.align	4
.nv.constant0._Z13count_nonzeroPKiPii:
	.zero		916


//--------------------- SYMBOLS --------------------------

	.type		.nv.reservedSmem.offset0,@object
	.size		.nv.reservedSmem.offset0,0x4
